//
// Generated by NVIDIA NVVM Compiler
//
// Compiler Build ID: CL-36424714
// Cuda compilation tools, release 13.0, V13.0.88
// Based on NVVM 20.0.0
//

.version 9.0
.target sm_100
.address_size 64

	// .globl	_Z4procPi

.visible .entry _Z4procPi(
	.param .u64 .ptr .align 1 _Z4procPi_param_0
)
{



}


// ===== COMPILED SASS (sm_100) =====

	.target	sm_100

	.elftype	@"ET_EXEC"


//--------------------- .note.nv.tkinfo           --------------------------
	.section	.note.nv.tkinfo,"",@"SHT_NOTE"
	.sectionflags	@"SHF_NOTE_NV_TKINFO"
	.tkinfo
        /*0018*/ 	.word	0x00000002
        /*0030*/ 	.string	""
        /*0030*/ 	.string	"ptxas"
        /*0030*/ 	.string	"Cuda compilation tools, release 13.0, V13.0.88"
        /*0030*/ 	.string	"Build cuda_13.0.r13.0/compiler.36424714_0"
        /*0030*/ 	.string	"-arch sm_100 -m 64 "



//--------------------- .note.nv.cuinfo           --------------------------
	.section	.note.nv.cuinfo,"",@"SHT_NOTE"
	.sectionflags	@"SHF_NOTE_NV_CUINFO"
        /*0018*/ 	.short	0x0002
        /*001a*/ 	.short	0x0064
        /*001c*/ 	.short	0x0082
	.zero		2


//--------------------- .nv.info                  --------------------------
	.section	.nv.info,"",@"SHT_CUDA_INFO"
	.align	4


	//----- nvinfo : EIATTR_REGCOUNT
	.align		4
        /*0000*/ 	.byte	0x04, 0x2f
        /*0002*/ 	.short	(.L_1 - .L_0)
	.align		4
.L_0:
        /*0004*/ 	.word	index@(_Z4procPi)
        /*0008*/ 	.word	0x00000004


	//----- nvinfo : EIATTR_FRAME_SIZE
	.align		4
.L_1:
        /*000c*/ 	.byte	0x04, 0x11
        /*000e*/ 	.short	(.L_3 - .L_2)
	.align		4
.L_2:
        /*0010*/ 	.word	index@(_Z4procPi)
        /*0014*/ 	.word	0x00000000


	//----- nvinfo : EIATTR_MIN_STACK_SIZE
	.align		4
.L_3:
        /*0018*/ 	.byte	0x04, 0x12
        /*001a*/ 	.short	(.L_5 - .L_4)
	.align		4
.L_4:
        /*001c*/ 	.word	index@(_Z4procPi)
        /*0020*/ 	.word	0x00000000
.L_5:


//--------------------- .nv.compat                --------------------------
	.section	.nv.compat,"",@"SHT_CUDA_COMPAT_INFO"
	.align	4
        /*0000*/ 	.byte	0x02, 0x09, 0x00, 0x00, 0x02, 0x02, 0x01, 0x00, 0x02, 0x05, 0x05, 0x00, 0x03, 0x07, 0x01, 0x01
        /*0010*/ 	.byte	0x02, 0x03, 0x00, 0x00, 0x02, 0x06, 0x01, 0x00, 0x04, 0x0b, 0x08, 0x00, 0x09, 0x00, 0x00, 0x00
        /*0020*/ 	.byte	0x00, 0x00, 0x00, 0x00


//--------------------- .nv.info._Z4procPi        --------------------------
	.section	.nv.info._Z4procPi,"",@"SHT_CUDA_INFO"
	.sectionflags	@""
	.align	4


	//----- nvinfo : EIATTR_CUDA_API_VERSION
	.align		4
        /*0000*/ 	.byte	0x04, 0x37
        /*0002*/ 	.short	(.L_7 - .L_6)
.L_6:
        /*0004*/ 	.word	0x00000082


	//----- nvinfo : EIATTR_KPARAM_INFO
	.align		4
.L_7:
        /*0008*/ 	.byte	0x04, 0x17
        /*000a*/ 	.short	(.L_9 - .L_8)
.L_8:
        /*000c*/ 	.word	0x00000000
        /*0010*/ 	.short	0x0000
        /*0012*/ 	.short	0x0000
        /*0014*/ 	.byte	0x00, 0xf5, 0x21, 0x00


	//----- nvinfo : EIATTR_SPARSE_MMA_MASK
	.align		4
.L_9:
        /*0018*/ 	.byte	0x03, 0x50
        /*001a*/ 	.short	0x0000


	//----- nvinfo : EIATTR_MAXREG_COUNT
	.align		4
        /*001c*/ 	.byte	0x03, 0x1b
        /*001e*/ 	.short	0x00ff


	//----- nvinfo : EIATTR_MERCURY_ISA_VERSION
	.align		4
        /*0020*/ 	.byte	0x03, 0x5f
        /*0022*/ 	.short	0x0101


	//----- nvinfo : EIATTR_VRC_CTA_INIT_COUNT
	.align		4
        /*0024*/ 	.byte	0x02, 0x4a
	.zero		1
	.zero		1


	//----- nvinfo : EIATTR_EXIT_INSTR_OFFSETS
	.align		4
        /*0028*/ 	.byte	0x04, 0x1c
        /*002a*/ 	.short	(.L_11 - .L_10)


	//   ....[0]....
.L_10:
        /*002c*/ 	.word	0x00000010


	//----- nvinfo : EIATTR_CBANK_PARAM_SIZE
	.align		4
.L_11:
        /*0030*/ 	.byte	0x03, 0x19
        /*0032*/ 	.short	0x0008


	//----- nvinfo : EIATTR_PARAM_CBANK
	.align		4
        /*0034*/ 	.byte	0x04, 0x0a
        /*0036*/ 	.short	(.L_13 - .L_12)
	.align		4
.L_12:
        /*0038*/ 	.word	index@(.nv.constant0._Z4procPi)
        /*003c*/ 	.short	0x0380
        /*003e*/ 	.short	0x0008


	//----- nvinfo : EIATTR_SW_WAR
	.align		4
.L_13:
        /*0040*/ 	.byte	0x04, 0x36
        /*0042*/ 	.short	(.L_15 - .L_14)
.L_14:
        /*0044*/ 	.word	0x00000008
.L_15:


//--------------------- .nv.callgraph             --------------------------
	.section	.nv.callgraph,"",@"SHT_CUDA_CALLGRAPH"
	.align	4
	.sectionentsize	8
	.align		4
        /*0000*/ 	.word	0x00000000
	.align		4
        /*0004*/ 	.word	0xffffffff
	.align		4
        /*0008*/ 	.word	0x00000000
	.align		4
        /*000c*/ 	.word	0xfffffffe
	.align		4
        /*0010*/ 	.word	0x00000000
	.align		4
        /*0014*/ 	.word	0xfffffffd
	.align		4
        /*0018*/ 	.word	0x00000000
	.align		4
        /*001c*/ 	.word	0xfffffffc


//--------------------- .text._Z4procPi           --------------------------
	.section	.text._Z4procPi,"ax",@progbits
	.align	128
        .global         _Z4procPi
        .type           _Z4procPi,@function
        .size           _Z4procPi,(.L_x_1 - _Z4procPi)
        .other          _Z4procPi,@"STO_CUDA_ENTRY STV_DEFAULT"
_Z4procPi:
.text._Z4procPi:
[----:B------:R-:W-:Y:S01]  /*0000*/  LDC R1, c[0x0][0x37c] ;  /* 0x0000df00ff017b82 */ /* 0x000fe20000000800 */
[----:B------:R-:W-:Y:S05]  /*0010*/  EXIT ;  /* 0x000000000000794d */ /* 0x000fea0003800000 */
.L_x_0:
[----:B------:R-:W-:-:S00]  /*0020*/  BRA `(.L_x_0) ;  /* 0xfffffffc00fc7947 */ /* 0x000fc0000383ffff */
[----:B------:R-:W-:-:S00]  /*0030*/  NOP ;  /* 0x0000000000007918 */ /* 0x000fc00000000000 */
        /* <DEDUP_REMOVED lines=12> */
.L_x_1:


//--------------------- .nv.shared.reserved.0     --------------------------
	.section	.nv.shared.reserved.0,"aw",@nobits
	.weak		__nv_reservedSMEM_offset_0_alias
	.size		__nv_reservedSMEM_offset_0_alias, 0, 64
	.other		__nv_reservedSMEM_offset_0_alias,@"STO_CUDA_RESERVED_SHARED STV_DEFAULT"
__nv_reservedSMEM_offset_0_alias:
	.zero		0
	.zero		64


//--------------------- .nv.constant0._Z4procPi   --------------------------
	.section	.nv.constant0._Z4procPi,"a",@progbits
	.sectionflags	@""
	.align	4
.nv.constant0._Z4procPi:
	.zero		904


//--------------------- SYMBOLS --------------------------

	.type		.nv.reservedSmem.offset0,@object
	.size		.nv.reservedSmem.offset0,0x4
